//
// Generated by NVIDIA NVVM Compiler
//
// Compiler Build ID: CL-36424714
// Cuda compilation tools, release 13.0, V13.0.88
// Based on NVVM 20.0.0
//

.version 9.0
.target sm_100
.address_size 64

	// .globl	_Z15reduce_baselinePKfPfm

.visible .entry _Z15reduce_baselinePKfPfm(
	.param .u64 .ptr .align 1 _Z15reduce_baselinePKfPfm_param_0,
	.param .u64 .ptr .align 1 _Z15reduce_baselinePKfPfm_param_1,
	.param .u64 _Z15reduce_baselinePKfPfm_param_2
)
{
	.reg .pred 	%p<10>;
	.reg .b32 	%f<83>;
	.reg .b64 	%rd<71>;

	ld.param.u64 	%rd22, [_Z15reduce_baselinePKfPfm_param_0];
	ld.param.u64 	%rd20, [_Z15reduce_baselinePKfPfm_param_1];
	ld.param.u64 	%rd21, [_Z15reduce_baselinePKfPfm_param_2];
	cvta.to.global.u64 	%rd1, %rd22;
	setp.eq.s64 	%p1, %rd21, 0;
	mov.f32 	%f82, 0f00000000;
	@%p1 bra 	$L__BB0_12;
	and.b64  	%rd2, %rd21, 15;
	setp.lt.u64 	%p2, %rd21, 16;
	mov.f32 	%f82, 0f00000000;
	mov.b64 	%rd67, 0;
	@%p2 bra 	$L__BB0_4;
	and.b64  	%rd67, %rd21, -16;
	add.s64 	%rd64, %rd1, 32;
	mov.f32 	%f82, 0f00000000;
	mov.u64 	%rd65, %rd67;
$L__BB0_3:
	.pragma "nounroll";
	ld.global.f32 	%f18, [%rd64+-32];
	add.f32 	%f19, %f82, %f18;
	ld.global.f32 	%f20, [%rd64+-28];
	add.f32 	%f21, %f19, %f20;
	ld.global.f32 	%f22, [%rd64+-24];
	add.f32 	%f23, %f21, %f22;
	ld.global.f32 	%f24, [%rd64+-20];
	add.f32 	%f25, %f23, %f24;
	ld.global.f32 	%f26, [%rd64+-16];
	add.f32 	%f27, %f25, %f26;
	ld.global.f32 	%f28, [%rd64+-12];
	add.f32 	%f29, %f27, %f28;
	ld.global.f32 	%f30, [%rd64+-8];
	add.f32 	%f31, %f29, %f30;
	ld.global.f32 	%f32, [%rd64+-4];
	add.f32 	%f33, %f31, %f32;
	ld.global.f32 	%f34, [%rd64];
	add.f32 	%f35, %f33, %f34;
	ld.global.f32 	%f36, [%rd64+4];
	add.f32 	%f37, %f35, %f36;
	ld.global.f32 	%f38, [%rd64+8];
	add.f32 	%f39, %f37, %f38;
	ld.global.f32 	%f40, [%rd64+12];
	add.f32 	%f41, %f39, %f40;
	ld.global.f32 	%f42, [%rd64+16];
	add.f32 	%f43, %f41, %f42;
	ld.global.f32 	%f44, [%rd64+20];
	add.f32 	%f45, %f43, %f44;
	ld.global.f32 	%f46, [%rd64+24];
	add.f32 	%f47, %f45, %f46;
	ld.global.f32 	%f48, [%rd64+28];
	add.f32 	%f82, %f47, %f48;
	add.s64 	%rd65, %rd65, -16;
	add.s64 	%rd64, %rd64, 64;
	setp.ne.s64 	%p3, %rd65, 0;
	@%p3 bra 	$L__BB0_3;
$L__BB0_4:
	setp.eq.s64 	%p4, %rd2, 0;
	@%p4 bra 	$L__BB0_12;
	and.b64  	%rd10, %rd21, 7;
	setp.lt.u64 	%p5, %rd2, 8;
	@%p5 bra 	$L__BB0_7;
	shl.b64 	%rd24, %rd67, 2;
	add.s64 	%rd25, %rd1, %rd24;
	ld.global.f32 	%f50, [%rd25];
	add.f32 	%f51, %f82, %f50;
	add.s64 	%rd26, %rd24, 4;
	and.b64  	%rd27, %rd26, 17179869180;
	add.s64 	%rd28, %rd1, %rd27;
	ld.global.f32 	%f52, [%rd28];
	add.f32 	%f53, %f51, %f52;
	add.s64 	%rd29, %rd24, 8;
	and.b64  	%rd30, %rd29, 17179869180;
	add.s64 	%rd31, %rd1, %rd30;
	ld.global.f32 	%f54, [%rd31];
	add.f32 	%f55, %f53, %f54;
	add.s64 	%rd32, %rd24, 12;
	and.b64  	%rd33, %rd32, 17179869180;
	add.s64 	%rd34, %rd1, %rd33;
	ld.global.f32 	%f56, [%rd34];
	add.f32 	%f57, %f55, %f56;
	add.s64 	%rd35, %rd24, 16;
	and.b64  	%rd36, %rd35, 17179869180;
	add.s64 	%rd37, %rd1, %rd36;
	ld.global.f32 	%f58, [%rd37];
	add.f32 	%f59, %f57, %f58;
	add.s64 	%rd38, %rd24, 20;
	and.b64  	%rd39, %rd38, 17179869180;
	add.s64 	%rd40, %rd1, %rd39;
	ld.global.f32 	%f60, [%rd40];
	add.f32 	%f61, %f59, %f60;
	add.s64 	%rd41, %rd24, 24;
	and.b64  	%rd42, %rd41, 17179869180;
	add.s64 	%rd43, %rd1, %rd42;
	ld.global.f32 	%f62, [%rd43];
	add.f32 	%f63, %f61, %f62;
	add.s64 	%rd44, %rd24, 28;
	and.b64  	%rd45, %rd44, 17179869180;
	add.s64 	%rd46, %rd1, %rd45;
	ld.global.f32 	%f64, [%rd46];
	add.f32 	%f82, %f63, %f64;
	add.s64 	%rd47, %rd67, 8;
	and.b64  	%rd67, %rd47, 4294967295;
$L__BB0_7:
	setp.eq.s64 	%p6, %rd10, 0;
	@%p6 bra 	$L__BB0_12;
	and.b64  	%rd69, %rd21, 3;
	setp.lt.u64 	%p7, %rd10, 4;
	@%p7 bra 	$L__BB0_10;
	shl.b64 	%rd48, %rd67, 2;
	add.s64 	%rd49, %rd1, %rd48;
	ld.global.f32 	%f66, [%rd49];
	add.f32 	%f67, %f82, %f66;
	add.s64 	%rd50, %rd48, 4;
	and.b64  	%rd51, %rd50, 17179869180;
	add.s64 	%rd52, %rd1, %rd51;
	ld.global.f32 	%f68, [%rd52];
	add.f32 	%f69, %f67, %f68;
	add.s64 	%rd53, %rd48, 8;
	and.b64  	%rd54, %rd53, 17179869180;
	add.s64 	%rd55, %rd1, %rd54;
	ld.global.f32 	%f70, [%rd55];
	add.f32 	%f71, %f69, %f70;
	add.s64 	%rd56, %rd48, 12;
	and.b64  	%rd57, %rd56, 17179869180;
	add.s64 	%rd58, %rd1, %rd57;
	ld.global.f32 	%f72, [%rd58];
	add.f32 	%f82, %f71, %f72;
	add.s64 	%rd59, %rd67, 4;
	and.b64  	%rd67, %rd59, 4294967295;
$L__BB0_10:
	setp.eq.s64 	%p8, %rd69, 0;
	@%p8 bra 	$L__BB0_12;
$L__BB0_11:
	.pragma "nounroll";
	shl.b64 	%rd60, %rd67, 2;
	add.s64 	%rd61, %rd1, %rd60;
	ld.global.f32 	%f73, [%rd61];
	add.f32 	%f82, %f82, %f73;
	add.s64 	%rd62, %rd67, 1;
	and.b64  	%rd67, %rd62, 4294967295;
	add.s64 	%rd69, %rd69, -1;
	setp.ne.s64 	%p9, %rd69, 0;
	@%p9 bra 	$L__BB0_11;
$L__BB0_12:
	cvta.to.global.u64 	%rd63, %rd20;
	st.global.f32 	[%rd63], %f82;
	ret;

}


// ===== COMPILED SASS (sm_100) =====

	.target	sm_100

	.elftype	@"ET_EXEC"


//--------------------- .note.nv.tkinfo           --------------------------
	.section	.note.nv.tkinfo,"",@"SHT_NOTE"
	.sectionflags	@"SHF_NOTE_NV_TKINFO"
	.tkinfo
        /*0018*/ 	.word	0x00000002
        /*0030*/ 	.string	""
        /*0030*/ 	.string	"ptxas"
        /*0030*/ 	.string	"Cuda compilation tools, release 13.0, V13.0.88"
        /*0030*/ 	.string	"Build cuda_13.0.r13.0/compiler.36424714_0"
        /*0030*/ 	.string	"-arch sm_100 -m 64 "



//--------------------- .note.nv.cuinfo           --------------------------
	.section	.note.nv.cuinfo,"",@"SHT_NOTE"
	.sectionflags	@"SHF_NOTE_NV_CUINFO"
        /*0018*/ 	.short	0x0002
        /*001a*/ 	.short	0x0064
        /*001c*/ 	.short	0x0082
	.zero		2


//--------------------- .nv.info                  --------------------------
	.section	.nv.info,"",@"SHT_CUDA_INFO"
	.align	4


	//----- nvinfo : EIATTR_REGCOUNT
	.align		4
        /*0000*/ 	.byte	0x04, 0x2f
        /*0002*/ 	.short	(.L_1 - .L_0)
	.align		4
.L_0:
        /*0004*/ 	.word	index@(_Z15reduce_baselinePKfPfm)
        /*0008*/ 	.word	0x0000001f


	//----- nvinfo : EIATTR_FRAME_SIZE
	.align		4
.L_1:
        /*000c*/ 	.byte	0x04, 0x11
        /*000e*/ 	.short	(.L_3 - .L_2)
	.align		4
.L_2:
        /*0010*/ 	.word	index@(_Z15reduce_baselinePKfPfm)
        /*0014*/ 	.word	0x00000000


	//----- nvinfo : EIATTR_MIN_STACK_SIZE
	.align		4
.L_3:
        /*0018*/ 	.byte	0x04, 0x12
        /*001a*/ 	.short	(.L_5 - .L_4)
	.align		4
.L_4:
        /*001c*/ 	.word	index@(_Z15reduce_baselinePKfPfm)
        /*0020*/ 	.word	0x00000000
.L_5:


//--------------------- .nv.compat                --------------------------
	.section	.nv.compat,"",@"SHT_CUDA_COMPAT_INFO"
	.align	4
        /*0000*/ 	.byte	0x02, 0x09, 0x00, 0x00, 0x02, 0x02, 0x01, 0x00, 0x02, 0x05, 0x05, 0x00, 0x03, 0x07, 0x01, 0x01
        /*0010*/ 	.byte	0x02, 0x03, 0x00, 0x00, 0x02, 0x06, 0x01, 0x00, 0x04, 0x0b, 0x08, 0x00, 0x09, 0x00, 0x00, 0x00
        /*0020*/ 	.byte	0x00, 0x00, 0x00, 0x00


//--------------------- .nv.info._Z15reduce_baselinePKfPfm --------------------------
	.section	.nv.info._Z15reduce_baselinePKfPfm,"",@"SHT_CUDA_INFO"
	.sectionflags	@""
	.align	4


	//----- nvinfo : EIATTR_CUDA_API_VERSION
	.align		4
        /*0000*/ 	.byte	0x04, 0x37
        /*0002*/ 	.short	(.L_7 - .L_6)
.L_6:
        /*0004*/ 	.word	0x00000082


	//----- nvinfo : EIATTR_KPARAM_INFO
	.align		4
.L_7:
        /*0008*/ 	.byte	0x04, 0x17
        /*000a*/ 	.short	(.L_9 - .L_8)
.L_8:
        /*000c*/ 	.word	0x00000000
        /*0010*/ 	.short	0x0002
        /*0012*/ 	.short	0x0010
        /*0014*/ 	.byte	0x00, 0xf0, 0x21, 0x00


	//----- nvinfo : EIATTR_KPARAM_INFO
	.align		4
.L_9:
        /*0018*/ 	.byte	0x04, 0x17
        /*001a*/ 	.short	(.L_11 - .L_10)
.L_10:
        /*001c*/ 	.word	0x00000000
        /*0020*/ 	.short	0x0001
        /*0022*/ 	.short	0x0008
        /*0024*/ 	.byte	0x00, 0xf5, 0x21, 0x00


	//----- nvinfo : EIATTR_KPARAM_INFO
	.align		4
.L_11:
        /*0028*/ 	.byte	0x04, 0x17
        /*002a*/ 	.short	(.L_13 - .L_12)
.L_12:
        /*002c*/ 	.word	0x00000000
        /*0030*/ 	.short	0x0000
        /*0032*/ 	.short	0x0000
        /*0034*/ 	.byte	0x00, 0xf5, 0x21, 0x00


	//----- nvinfo : EIATTR_SPARSE_MMA_MASK
	.align		4
.L_13:
        /*0038*/ 	.byte	0x03, 0x50
        /*003a*/ 	.short	0x0000


	//----- nvinfo : EIATTR_MAXREG_COUNT
	.align		4
        /*003c*/ 	.byte	0x03, 0x1b
        /*003e*/ 	.short	0x00ff


	//----- nvinfo : EIATTR_MERCURY_ISA_VERSION
	.align		4
        /*0040*/ 	.byte	0x03, 0x5f
        /*0042*/ 	.short	0x0101


	//----- nvinfo : EIATTR_VRC_CTA_INIT_COUNT
	.align		4
        /*0044*/ 	.byte	0x02, 0x4a
	.zero		1
	.zero		1


	//----- nvinfo : EIATTR_EXIT_INSTR_OFFSETS
	.align		4
        /*0048*/ 	.byte	0x04, 0x1c
        /*004a*/ 	.short	(.L_15 - .L_14)


	//   ....[0]....
.L_14:
        /*004c*/ 	.word	0x00000db0


	//----- nvinfo : EIATTR_CBANK_PARAM_SIZE
	.align		4
.L_15:
        /*0050*/ 	.byte	0x03, 0x19
        /*0052*/ 	.short	0x0018


	//----- nvinfo : EIATTR_PARAM_CBANK
	.align		4
        /*0054*/ 	.byte	0x04, 0x0a
        /*0056*/ 	.short	(.L_17 - .L_16)
	.align		4
.L_16:
        /*0058*/ 	.word	index@(.nv.constant0._Z15reduce_baselinePKfPfm)
        /*005c*/ 	.short	0x0380
        /*005e*/ 	.short	0x0018


	//----- nvinfo : EIATTR_SW_WAR
	.align		4
.L_17:
        /*0060*/ 	.byte	0x04, 0x36
        /*0062*/ 	.short	(.L_19 - .L_18)
.L_18:
        /*0064*/ 	.word	0x00000008
.L_19:


//--------------------- .nv.callgraph             --------------------------
	.section	.nv.callgraph,"",@"SHT_CUDA_CALLGRAPH"
	.align	4
	.sectionentsize	8
	.align		4
        /*0000*/ 	.word	0x00000000
	.align		4
        /*0004*/ 	.word	0xffffffff
	.align		4
        /*0008*/ 	.word	0x00000000
	.align		4
        /*000c*/ 	.word	0xfffffffe
	.align		4
        /*0010*/ 	.word	0x00000000
	.align		4
        /*0014*/ 	.word	0xfffffffd
	.align		4
        /*0018*/ 	.word	0x00000000
	.align		4
        /*001c*/ 	.word	0xfffffffc


//--------------------- .text._Z15reduce_baselinePKfPfm --------------------------
	.section	.text._Z15reduce_baselinePKfPfm,"ax",@progbits
	.align	128
        .global         _Z15reduce_baselinePKfPfm
        .type           _Z15reduce_baselinePKfPfm,@function
        .size           _Z15reduce_baselinePKfPfm,(.L_x_7 - _Z15reduce_baselinePKfPfm)
        .other          _Z15reduce_baselinePKfPfm,@"STO_CUDA_ENTRY STV_DEFAULT"
_Z15reduce_baselinePKfPfm:
.text._Z15reduce_baselinePKfPfm:
[----:B------:R-:W-:Y:S01]  /*0000*/  LDC R1, c[0x0][0x37c] ;  /* 0x0000df00ff017b82 */ /* 0x000fe20000000800 */
[----:B------:R-:W0:Y:S01]  /*0010*/  LDCU.64 UR8, c[0x0][0x390] ;  /* 0x00007200ff0877ac */ /* 0x000e220008000a00 */
[----:B------:R-:W-:Y:S01]  /*0020*/  HFMA2 R0, -RZ, RZ, 0, 0 ;  /* 0x00000000ff007431 */ /* 0x000fe200000001ff */
[----:B------:R-:W1:Y:S01]  /*0030*/  LDCU.64 UR18, c[0x0][0x358] ;  /* 0x00006b00ff1277ac */ /* 0x000e620008000a00 */
[----:B0-----:R-:W-:-:S04]  /*0040*/  UISETP.NE.U32.AND UP0, UPT, UR8, URZ, UPT ;  /* 0x000000ff0800728c */ /* 0x001fc8000bf05070 */
[----:B------:R-:W-:-:S09]  /*0050*/  UISETP.NE.AND.EX UP0, UPT, UR9, URZ, UPT, UP0 ;  /* 0x000000ff0900728c */ /* 0x000fd2000bf05300 */
[----:B-1----:R-:W-:Y:S05]  /*0060*/  BRA.U !UP0, `(.L_x_0) ;  /* 0x0000000d08487547 */ /* 0x002fea000b800000 */
[----:B------:R-:W-:Y:S01]  /*0070*/  UISETP.GE.U32.AND UP0, UPT, UR8, 0x10, UPT ;  /* 0x000000100800788c */ /* 0x000fe2000bf06070 */
[----:B------:R-:W-:Y:S01]  /*0080*/  MOV R0, RZ ;  /* 0x000000ff00007202 */ /* 0x000fe20000000f00 */
[----:B------:R-:W-:Y:S02]  /*0090*/  ULOP3.LUT UR12, UR8, 0xf, URZ, 0xc0, !UPT ;  /* 0x0000000f080c7892 */ /* 0x000fe4000f8ec0ff */
[----:B------:R-:W-:Y:S02]  /*00a0*/  UISETP.GE.U32.AND.EX UP0, UPT, UR9, URZ, UPT, UP0 ;  /* 0x000000ff0900728c */ /* 0x000fe4000bf06100 */
[----:B------:R-:W-:Y:S01]  /*00b0*/  UISETP.NE.U32.AND UP1, UPT, UR12, URZ, UPT ;  /* 0x000000ff0c00728c */ /* 0x000fe2000bf25070 */
[----:B------:R-:W-:Y:S01]  /*00c0*/  UMOV UR4, URZ ;  /* 0x000000ff00047c82 */ /* 0x000fe20008000000 */
[----:B------:R-:W-:Y:S02]  /*00d0*/  UMOV UR6, URZ ;  /* 0x000000ff00067c82 */ /* 0x000fe40008000000 */
[----:B------:R-:W-:-:S03]  /*00e0*/  UISETP.NE.AND.EX UP1, UPT, URZ, URZ, UPT, UP1 ;  /* 0x000000ffff00728c */ /* 0x000fc6000bf25310 */
[----:B------:R-:W-:Y:S08]  /*00f0*/  BRA.U !UP0, `(.L_x_1) ;  /* 0x0000000108c47547 */ /* 0x000ff0000b800000 */
[----:B------:R-:W0:Y:S01]  /*0100*/  LDCU.64 UR10, c[0x0][0x380] ;  /* 0x00007000ff0a77ac */ /* 0x000e220008000a00 */
[----:B------:R-:W-:Y:S01]  /*0110*/  HFMA2 R0, -RZ, RZ, 0, 0 ;  /* 0x00000000ff007431 */ /* 0x000fe200000001ff */
[----:B------:R-:W1:Y:S01]  /*0120*/  LDCU UR6, c[0x0][0x394] ;  /* 0x00007280ff0677ac */ /* 0x000e620008000800 */
[----:B------:R-:W-:Y:S02]  /*0130*/  ULOP3.LUT UR4, UR8, 0xfffffff0, URZ, 0xc0, !UPT ;  /* 0xfffffff008047892 */ /* 0x000fe4000f8ec0ff */
[----:B0-----:R-:W-:-:S04]  /*0140*/  UIADD3 UR5, UP0, UPT, UR10, 0x20, URZ ;  /* 0x000000200a057890 */ /* 0x001fc8000ff1e0ff */
[----:B------:R-:W-:Y:S02]  /*0150*/  UIADD3.X UR7, UPT, UPT, URZ, UR11, URZ, UP0, !UPT ;  /* 0x0000000bff077290 */ /* 0x000fe400087fe4ff */
[----:B------:R-:W-:Y:S01]  /*0160*/  MOV R2, UR5 ;  /* 0x0000000500027c02 */ /* 0x000fe20008000f00 */
[----:B------:R-:W-:-:S03]  /*0170*/  UMOV UR5, UR4 ;  /* 0x0000000400057c82 */ /* 0x000fc60008000000 */
[----:B------:R-:W-:Y:S01]  /*0180*/  MOV R3, UR7 ;  /* 0x0000000700037c02 */ /* 0x000fe20008000f00 */
[----:B-1----:R-:W-:-:S06]  /*0190*/  UMOV UR7, UR6 ;  /* 0x0000000600077c82 */ /* 0x002fcc0008000000 */
.L_x_2:
[----:B------:R-:W2:Y:S04]  /*01a0*/  LDG.E R9, desc[UR18][R2.64+-0x20] ;  /* 0xffffe01202097981 */ /* 0x000ea8000c1e1900 */
[----:B------:R-:W3:Y:S04]  /*01b0*/  LDG.E R10, desc[UR18][R2.64+-0x1c] ;  /* 0xffffe412020a7981 */ /* 0x000ee8000c1e1900 */
[----:B------:R-:W4:Y:S04]  /*01c0*/  LDG.E R12, desc[UR18][R2.64+-0x18] ;  /* 0xffffe812020c7981 */ /* 0x000f28000c1e1900 */
[----:B------:R-:W5:Y:S04]  /*01d0*/  LDG.E R14, desc[UR18][R2.64+-0x14] ;  /* 0xffffec12020e7981 */ /* 0x000f68000c1e1900 */
        /* <DEDUP_REMOVED lines=11> */
[----:B------:R0:W5:Y:S01]  /*0290*/  LDG.E R4, desc[UR18][R2.64+0x1c] ;  /* 0x00001c1202047981 */ /* 0x000162000c1e1900 */
[----:B------:R-:W-:-:S04]  /*02a0*/  UIADD3 UR5, UP0, UPT, UR5, -0x10, URZ ;  /* 0xfffffff005057890 */ /* 0x000fc8000ff1e0ff */
[----:B------:R-:W-:Y:S02]  /*02b0*/  UIADD3.X UR7, UPT, UPT, UR7, -0x1, URZ, UP0, !UPT ;  /* 0xffffffff07077890 */ /* 0x000fe400087fe4ff */
[----:B------:R-:W-:Y:S01]  /*02c0*/  UISETP.NE.U32.AND UP0, UPT, UR5, URZ, UPT ;  /* 0x000000ff0500728c */ /* 0x000fe2000bf05070 */
[----:B0-----:R-:W-:-:S03]  /*02d0*/  IADD3 R2, P0, PT, R2, 0x40, RZ ;  /* 0x0000004002027810 */ /* 0x001fc60007f1e0ff */
[----:B------:R-:W-:Y:S01]  /*02e0*/  UISETP.NE.AND.EX UP0, UPT, UR7, URZ, UPT, UP0 ;  /* 0x000000ff0700728c */ /* 0x000fe2000bf05300 */
[----:B------:R-:W-:Y:S01]  /*02f0*/  IADD3.X R3, PT, PT, RZ, R3, RZ, P0, !PT ;  /* 0x00000003ff037210 */ /* 0x000fe200007fe4ff */
[----:B--2---:R-:W-:-:S04]  /*0300*/  FADD R9, R9, R0 ;  /* 0x0000000009097221 */ /* 0x004fc80000000000 */
[----:B---3--:R-:W-:-:S04]  /*0310*/  FADD R9, R9, R10 ;  /* 0x0000000a09097221 */ /* 0x008fc80000000000 */
[----:B----4-:R-:W-:-:S04]  /*0320*/  FADD R9, R9, R12 ;  /* 0x0000000c09097221 */ /* 0x010fc80000000000 */
[----:B-----5:R-:W-:-:S04]  /*0330*/  FADD R9, R9, R14 ;  /* 0x0000000e09097221 */ /* 0x020fc80000000000 */
[----:B------:R-:W-:-:S04]  /*0340*/  FADD R9, R9, R16 ;  /* 0x0000001009097221 */ /* 0x000fc80000000000 */
        /* <DEDUP_REMOVED lines=10> */
[----:B------:R-:W-:Y:S01]  /*03f0*/  FADD R0, R5, R4 ;  /* 0x0000000405007221 */ /* 0x000fe20000000000 */
[----:B------:R-:W-:Y:S06]  /*0400*/  BRA.U UP0, `(.L_x_2) ;  /* 0xfffffffd00647547 */ /* 0x000fec000b83ffff */
.L_x_1:
[----:B------:R-:W-:Y:S05]  /*0410*/  BRA.U !UP1, `(.L_x_0) ;  /* 0x00000009095c7547 */ /* 0x000fea000b800000 */
[----:B------:R-:W-:Y:S02]  /*0420*/  UISETP.GE.U32.AND UP1, UPT, UR12, 0x8, UPT ;  /* 0x000000080c00788c */ /* 0x000fe4000bf26070 */
[----:B------:R-:W-:Y:S02]  /*0430*/  ULOP3.LUT UR26, UR8, 0x7, URZ, 0xc0, !UPT ;  /* 0x00000007081a7892 */ /* 0x000fe4000f8ec0ff */
[----:B------:R-:W-:Y:S02]  /*0440*/  UISETP.GE.U32.AND.EX UP1, UPT, URZ, URZ, UPT, UP1 ;  /* 0x000000ffff00728c */ /* 0x000fe4000bf26110 */
[----:B------:R-:W-:-:S04]  /*0450*/  UISETP.NE.U32.AND UP0, UPT, UR26, URZ, UPT ;  /* 0x000000ff1a00728c */ /* 0x000fc8000bf05070 */
[----:B------:R-:W-:-:S03]  /*0460*/  UISETP.NE.AND.EX UP0, UPT, URZ, URZ, UPT, UP0 ;  /* 0x000000ffff00728c */ /* 0x000fc6000bf05300 */
[----:B------:R-:W-:Y:S08]  /*0470*/  BRA.U !UP1, `(.L_x_3) ;  /* 0x0000000509447547 */ /* 0x000ff0000b800000 */
[----:B------:R-:W0:Y:S01]  /*0480*/  LDCU.64 UR10, c[0x0][0x380] ;  /* 0x00007000ff0a77ac */ /* 0x000e220008000a00 */
[----:B------:R-:W-:Y:S02]  /*0490*/  USHF.L.U32 UR5, UR4, 0x2, URZ ;  /* 0x0000000204057899 */ /* 0x000fe400080006ff */
[----:B------:R-:W-:Y:S02]  /*04a0*/  USHF.L.U64.HI UR6, UR4, 0x2, UR6 ;  /* 0x0000000204067899 */ /* 0x000fe40008010206 */
[----:B------:R-:W-:Y:S02]  /*04b0*/  UIADD3 UR22, UP1, UPT, UR5, 0x4, URZ ;  /* 0x0000000405167890 */ /* 0x000fe4000ff3e0ff */
[----:B------:R-:W-:Y:S02]  /*04c0*/  UIADD3 UR20, UP2, UPT, UR5, 0x8, URZ ;  /* 0x0000000805147890 */ /* 0x000fe4000ff5e0ff */
[----:B------:R-:W-:Y:S02]  /*04d0*/  UIADD3.X UR23, UPT, UPT, URZ, UR6, URZ, UP1, !UPT ;  /* 0x00000006ff177290 */ /* 0x000fe40008ffe4ff */
[----:B------:R-:W-:-:S02]  /*04e0*/  ULOP3.LUT UR22, UR22, 0xfffffffc, URZ, 0xc0, !UPT ;  /* 0xfffffffc16167892 */ /* 0x000fc4000f8ec0ff */
[----:B------:R-:W-:Y:S02]  /*04f0*/  UIADD3 UR16, UP3, UPT, UR5, 0xc, URZ ;  /* 0x0000000c05107890 */ /* 0x000fe4000ff7e0ff */
[----:B0-----:R-:W-:Y:S02]  /*0500*/  UIADD3 UR24, UP6, UPT, UR5, UR10, URZ ;  /* 0x0000000a05187290 */ /* 0x001fe4000ffde0ff */
[----:B------:R-:W-:Y:S02]  /*0510*/  UIADD3 UR14, UP4, UPT, UR5, 0x10, URZ ;  /* 0x00000010050e7890 */ /* 0x000fe4000ff9e0ff */
[----:B------:R-:W-:Y:S02]  /*0520*/  UIADD3.X UR25, UPT, UPT, UR6, UR11, URZ, UP6, !UPT ;  /* 0x0000000b06197290 */ /* 0x000fe4000b7fe4ff */
[----:B------:R-:W-:Y:S01]  /*0530*/  UIADD3 UR7, UP6, UPT, UR5, 0x18, URZ ;  /* 0x0000001805077890 */ /* 0x000fe2000ffde0ff */
[----:B------:R-:W-:Y:S01]  /*0540*/  MOV R2, UR24 ;  /* 0x0000001800027c02 */ /* 0x000fe20008000f00 */
[----:B------:R-:W-:-:S02]  /*0550*/  UIADD3 UR12, UP5, UPT, UR5, 0x14, URZ ;  /* 0x00000014050c7890 */ /* 0x000fc4000ffbe0ff */
[----:B------:R-:W-:Y:S01]  /*0560*/  UIADD3 UR5, UP1, UPT, UR5, 0x1c, URZ ;  /* 0x0000001c05057890 */ /* 0x000fe2000ff3e0ff */
[----:B------:R-:W-:Y:S01]  /*0570*/  MOV R3, UR25 ;  /* 0x0000001900037c02 */ /* 0x000fe20008000f00 */
[----:B------:R-:W-:Y:S02]  /*0580*/  UIADD3.X UR9, UPT, UPT, URZ, UR6, URZ, UP6, !UPT ;  /* 0x00000006ff097290 */ /* 0x000fe4000b7fe4ff */
[----:B------:R-:W-:Y:S02]  /*0590*/  UIADD3.X UR21, UPT, UPT, URZ, UR6, URZ, UP2, !UPT ;  /* 0x00000006ff157290 */ /* 0x000fe400097fe4ff */
[----:B------:R-:W-:Y:S01]  /*05a0*/  ULOP3.LUT UR20, UR20, 0xfffffffc, URZ, 0xc0, !UPT ;  /* 0xfffffffc14147892 */ /* 0x000fe2000f8ec0ff */
[----:B------:R0:W2:Y:S01]  /*05b0*/  LDG.E R13, desc[UR18][R2.64] ;  /* 0x00000012020d7981 */ /* 0x0000a2000c1e1900 */
[----:B------:R-:W-:Y:S02]  /*05c0*/  ULOP3.LUT UR23, UR23, 0x3, URZ, 0xc0, !UPT ;  /* 0x0000000317177892 */ /* 0x000fe4000f8ec0ff */
[----:B------:R-:W-:-:S02]  /*05d0*/  UIADD3 UR22, UP6, UPT, UR22, UR10, URZ ;  /* 0x0000000a16167290 */ /* 0x000fc4000ffde0ff */
[----:B------:R-:W-:Y:S02]  /*05e0*/  ULOP3.LUT UR16, UR16, 0xfffffffc, URZ, 0xc0, !UPT ;  /* 0xfffffffc10107892 */ /* 0x000fe4000f8ec0ff */
[----:B------:R-:W-:Y:S02]  /*05f0*/  ULOP3.LUT UR14, UR14, 0xfffffffc, URZ, 0xc0, !UPT ;  /* 0xfffffffc0e0e7892 */ /* 0x000fe4000f8ec0ff */
[----:B------:R-:W-:Y:S01]  /*0600*/  ULOP3.LUT UR12, UR12, 0xfffffffc, URZ, 0xc0, !UPT ;  /* 0xfffffffc0c0c7892 */ /* 0x000fe2000f8ec0ff */
[----:B------:R-:W-:Y:S01]  /*0610*/  MOV R4, UR22 ;  /* 0x0000001600047c02 */ /* 0x000fe20008000f00 */
[----:B------:R-:W-:Y:S02]  /*0620*/  ULOP3.LUT UR7, UR7, 0xfffffffc, URZ, 0xc0, !UPT ;  /* 0xfffffffc07077892 */ /* 0x000fe4000f8ec0ff */
[----:B------:R-:W-:Y:S02]  /*0630*/  UIADD3.X UR17, UPT, UPT, URZ, UR6, URZ, UP3, !UPT ;  /* 0x00000006ff117290 */ /* 0x000fe40009ffe4ff */
[----:B------:R-:W-:-:S02]  /*0640*/  UIADD3.X UR13, UPT, UPT, URZ, UR6, URZ, UP5, !UPT ;  /* 0x00000006ff0d7290 */ /* 0x000fc4000affe4ff */
[----:B------:R-:W-:Y:S02]  /*0650*/  ULOP3.LUT UR5, UR5, 0xfffffffc, URZ, 0xc0, !UPT ;  /* 0xfffffffc05057892 */ /* 0x000fe4000f8ec0ff */
[----:B------:R-:W-:Y:S02]  /*0660*/  UIADD3.X UR15, UPT, UPT, URZ, UR6, URZ, UP4, !UPT ;  /* 0x00000006ff0f7290 */ /* 0x000fe4000a7fe4ff */
[----:B------:R-:W-:Y:S02]  /*0670*/  ULOP3.LUT UR21, UR21, 0x3, URZ, 0xc0, !UPT ;  /* 0x0000000315157892 */ /* 0x000fe4000f8ec0ff */
[----:B------:R-:W-:Y:S02]  /*0680*/  UIADD3 UR20, UP5, UPT, UR20, UR10, URZ ;  /* 0x0000000a14147290 */ /* 0x000fe4000ffbe0ff */
[----:B------:R-:W-:Y:S02]  /*0690*/  UIADD3.X UR23, UPT, UPT, UR23, UR11, URZ, UP6, !UPT ;  /* 0x0000000b17177290 */ /* 0x000fe4000b7fe4ff */
[----:B------:R-:W-:-:S02]  /*06a0*/  UIADD3.X UR6, UPT, UPT, URZ, UR6, URZ, UP1, !UPT ;  /* 0x00000006ff067290 */ /* 0x000fc40008ffe4ff */
[----:B------:R-:W-:Y:S02]  /*06b0*/  UIADD3 UR16, UP4, UPT, UR16, UR10, URZ ;  /* 0x0000000a10107290 */ /* 0x000fe4000ff9e0ff */
[----:B------:R-:W-:Y:S01]  /*06c0*/  UIADD3 UR14, UP3, UPT, UR14, UR10, URZ ;  /* 0x0000000a0e0e7290 */ /* 0x000fe2000ff7e0ff */
[----:B------:R-:W-:Y:S01]  /*06d0*/  MOV R5, UR23 ;  /* 0x0000001700057c02 */ /* 0x000fe20008000f00 */
[----:B------:R-:W-:Y:S02]  /*06e0*/  UIADD3 UR12, UP2, UPT, UR12, UR10, URZ ;  /* 0x0000000a0c0c7290 */ /* 0x000fe4000ff5e0ff */
[----:B------:R-:W-:Y:S02]  /*06f0*/  UIADD3 UR7, UP1, UPT, UR7, UR10, URZ ;  /* 0x0000000a07077290 */ /* 0x000fe4000ff3e0ff */
[----:B------:R-:W-:Y:S02]  /*0700*/  ULOP3.LUT UR17, UR17, 0x3, URZ, 0xc0, !UPT ;  /* 0x0000000311117892 */ /* 0x000fe4000f8ec0ff */
[----:B------:R-:W-:Y:S01]  /*0710*/  ULOP3.LUT UR15, UR15, 0x3, URZ, 0xc0, !UPT ;  /* 0x000000030f0f7892 */ /* 0x000fe2000f8ec0ff */
[----:B------:R-:W-:Y:S01]  /*0720*/  MOV R6, UR20 ;  /* 0x0000001400067c02 */ /* 0x000fe20008000f00 */
[----:B------:R-:W-:Y:S01]  /*0730*/  UIADD3 UR10, UP6, UPT, UR5, UR10, URZ ;  /* 0x0000000a050a7290 */ /* 0x000fe2000ffde0ff */
[----:B------:R1:W3:Y:S01]  /*0740*/  LDG.E R12, desc[UR18][R4.64] ;  /* 0x00000012040c7981 */ /* 0x0002e2000c1e1900 */
[----:B------:R-:W-:-:S02]  /*0750*/  UIADD3.X UR5, UPT, UPT, UR21, UR11, URZ, UP5, !UPT ;  /* 0x0000000b15057290 */ /* 0x000fc4000affe4ff */
[----:B------:R-:W-:Y:S02]  /*0760*/  UIADD3.X UR17, UPT, UPT, UR17, UR11, URZ, UP4, !UPT ;  /* 0x0000000b11117290 */ /* 0x000fe4000a7fe4ff */
[----:B------:R-:W-:Y:S02]  /*0770*/  ULOP3.LUT UR13, UR13, 0x3, URZ, 0xc0, !UPT ;  /* 0x000000030d0d7892 */ /* 0x000fe4000f8ec0ff */
[----:B------:R-:W-:Y:S01]  /*0780*/  MOV R7, UR5 ;  /* 0x0000000500077c02 */ /* 0x000fe20008000f00 */
[----:B------:R-:W-:Y:S01]  /*0790*/  UIADD3.X UR5, UPT, UPT, UR15, UR11, URZ, UP3, !UPT ;  /* 0x0000000b0f057290 */ /* 0x000fe20009ffe4ff */
[----:B------:R-:W-:Y:S01]  /*07a0*/  MOV R9, UR17 ;  /* 0x0000001100097c02 */ /* 0x000fe20008000f00 */
[----:B------:R-:W-:Y:S01]  /*07b0*/  ULOP3.LUT UR9, UR9, 0x3, URZ, 0xc0, !UPT ;  /* 0x0000000309097892 */ /* 0x000fe2000f8ec0ff */
[----:B------:R-:W-:Y:S01]  /*07c0*/  MOV R8, UR16 ;  /* 0x0000001000087c02 */ /* 0x000fe20008000f00 */
[----:B------:R4:W5:Y:S01]  /*07d0*/  LDG.E R15, desc[UR18][R6.64] ;  /* 0x00000012060f7981 */ /* 0x000962000c1e1900 */
[----:B------:R-:W-:Y:S01]  /*07e0*/  UIADD3.X UR13, UPT, UPT, UR13, UR11, URZ, UP2, !UPT ;  /* 0x0000000b0d0d7290 */ /* 0x000fe200097fe4ff */
[----:B------:R-:W-:Y:S01]  /*07f0*/  MOV R10, UR14 ;  /* 0x0000000e000a7c02 */ /* 0x000fe20008000f00 */
[----:B------:R-:W-:Y:S01]  /*0800*/  IMAD.U32 R11, RZ, RZ, UR5 ;  /* 0x00000005ff0b7e24 */ /* 0x000fe2000f8e00ff */
[----:B------:R-:W5:Y:S01]  /*0810*/  LDG.E R9, desc[UR18][R8.64] ;  /* 0x0000001208097981 */ /* 0x000f62000c1e1900 */
[----:B------:R-:W-:Y:S01]  /*0820*/  ULOP3.LUT UR6, UR6, 0x3, URZ, 0xc0, !UPT ;  /* 0x0000000306067892 */ /* 0x000fe2000f8ec0ff */
[----:B0-----:R-:W-:Y:S01]  /*0830*/  MOV R2, UR12 ;  /* 0x0000000c00027c02 */ /* 0x001fe20008000f00 */
[----:B------:R-:W-:Y:S01]  /*0840*/  UIADD3.X UR5, UPT, UPT, UR9, UR11, URZ, UP1, !UPT ;  /* 0x0000000b09057290 */ /* 0x000fe20008ffe4ff */
[----:B------:R-:W-:Y:S01]  /*0850*/  MOV R3, UR13 ;  /* 0x0000000d00037c02 */ /* 0x000fe20008000f00 */
[----:B------:R-:W5:Y:S01]  /*0860*/  LDG.E R10, desc[UR18][R10.64] ;  /* 0x000000120a0a7981 */ /* 0x000f62000c1e1900 */
[----:B------:R-:W-:Y:S01]  /*0870*/  UIADD3.X UR11, UPT, UPT, UR6, UR11, URZ, UP6, !UPT ;  /* 0x0000000b060b7290 */ /* 0x000fe2000b7fe4ff */
[----:B-1----:R-:W-:-:S02]  /*0880*/  MOV R4, UR7 ;  /* 0x0000000700047c02 */ /* 0x002fc40008000f00 */
[----:B------:R-:W-:Y:S01]  /*0890*/  MOV R5, UR5 ;  /* 0x0000000500057c02 */ /* 0x000fe20008000f00 */
[----:B------:R-:W5:Y:S01]  /*08a0*/  LDG.E R2, desc[UR18][R2.64] ;  /* 0x0000001202027981 */ /* 0x000f62000c1e1900 */
[----:B----4-:R-:W-:Y:S02]  /*08b0*/  MOV R6, UR10 ;  /* 0x0000000a00067c02 */ /* 0x010fe40008000f00 */
[----:B------:R-:W-:Y:S01]  /*08c0*/  MOV R7, UR11 ;  /* 0x0000000b00077c02 */ /* 0x000fe20008000f00 */
[----:B------:R-:W4:Y:S04]  /*08d0*/  LDG.E R4, desc[UR18][R4.64] ;  /* 0x0000001204047981 */ /* 0x000f28000c1e1900 */
[----:B------:R-:W4:Y:S01]  /*08e0*/  LDG.E R6, desc[UR18][R6.64] ;  /* 0x0000001206067981 */ /* 0x000f22000c1e1900 */
[----:B------:R-:W-:Y:S01]  /*08f0*/  UIADD3 UR4, UPT, UPT, UR4, 0x8, URZ ;  /* 0x0000000804047890 */ /* 0x000fe2000fffe0ff */
[----:B------:R-:W-:Y:S01]  /*0900*/  UMOV UR6, URZ ;  /* 0x000000ff00067c82 */ /* 0x000fe20008000000 */
[----:B--2---:R-:W-:-:S04]  /*0910*/  FADD R13, R0, R13 ;  /* 0x0000000d000d7221 */ /* 0x004fc80000000000 */
[----:B---3--:R-:W-:-:S04]  /*0920*/  FADD R12, R13, R12 ;  /* 0x0000000c0d0c7221 */ /* 0x008fc80000000000 */
[----:B-----5:R-:W-:-:S04]  /*0930*/  FADD R12, R12, R15 ;  /* 0x0000000f0c0c7221 */ /* 0x020fc80000000000 */
[----:B------:R-:W-:-:S04]  /*0940*/  FADD R9, R12, R9 ;  /* 0x000000090c097221 */ /* 0x000fc80000000000 */
[----:B------:R-:W-:-:S04]  /*0950*/  FADD R9, R9, R10 ;  /* 0x0000000a09097221 */ /* 0x000fc80000000000 */
[----:B------:R-:W-:-:S04]  /*0960*/  FADD R9, R9, R2 ;  /* 0x0000000209097221 */ /* 0x000fc80000000000 */
[----:B----4-:R-:W-:-:S04]  /*0970*/  FADD R9, R9, R4 ;  /* 0x0000000409097221 */ /* 0x010fc80000000000 */
[----:B------:R-:W-:-:S07]  /*0980*/  FADD R0, R9, R6 ;  /* 0x0000000609007221 */ /* 0x000fce0000000000 */
.L_x_3:
[----:B------:R-:W-:Y:S05]  /*0990*/  BRA.U !UP0, `(.L_x_0) ;  /* 0x0000000108fc7547 */ /* 0x000fea000b800000 */
[----:B------:R-:W-:Y:S02]  /*09a0*/  UISETP.GE.U32.AND UP1, UPT, UR26, 0x4, UPT ;  /* 0x000000041a00788c */ /* 0x000fe4000bf26070 */
[----:B------:R-:W-:Y:S02]  /*09b0*/  ULOP3.LUT UR8, UR8, 0x3, URZ, 0xc0, !UPT ;  /* 0x0000000308087892 */ /* 0x000fe4000f8ec0ff */
[----:B------:R-:W-:Y:S02]  /*09c0*/  UISETP.GE.U32.AND.EX UP1, UPT, URZ, URZ, UPT, UP1 ;  /* 0x000000ffff00728c */ /* 0x000fe4000bf26110 */
[----:B------:R-:W-:Y:S01]  /*09d0*/  UISETP.NE.U32.AND UP0, UPT, UR8, URZ, UPT ;  /* 0x000000ff0800728c */ /* 0x000fe2000bf05070 */
[----:B------:R-:W-:Y:S01]  /*09e0*/  UMOV UR5, URZ ;  /* 0x000000ff00057c82 */ /* 0x000fe20008000000 */
[----:B------:R-:W0:Y:S02]  /*09f0*/  LDCU.64 UR20, c[0x0][0x380] ;  /* 0x00007000ff1477ac */ /* 0x000e240008000a00 */
[----:B------:R-:W-:-:S03]  /*0a00*/  UISETP.NE.AND.EX UP0, UPT, UR5, URZ, UPT, UP0 ;  /* 0x000000ff0500728c */ /* 0x000fc6000bf05300 */
[----:B------:R-:W-:Y:S08]  /*0a10*/  BRA.U !UP1, `(.L_x_4) ;  /* 0x0000000109a47547 */ /* 0x000ff0000b800000 */
[----:B------:R-:W1:Y:S01]  /*0a20*/  LDCU.64 UR10, c[0x0][0x380] ;  /* 0x00007000ff0a77ac */ /* 0x000e620008000a00 */
[----:B------:R-:W-:Y:S02]  /*0a30*/  USHF.L.U32 UR7, UR4, 0x2, URZ ;  /* 0x0000000204077899 */ /* 0x000fe400080006ff */
[----:B------:R-:W-:Y:S02]  /*0a40*/  USHF.L.U64.HI UR6, UR4, 0x2, UR6 ;  /* 0x0000000204067899 */ /* 0x000fe40008010206 */
[----:B------:R-:W-:Y:S02]  /*0a50*/  UIADD3 UR9, UP2, UPT, UR7, 0x4, URZ ;  /* 0x0000000407097890 */ /* 0x000fe4000ff5e0ff */
[----:B------:R-:W-:Y:S02]  /*0a60*/  UIADD3 UR12, UP3, UPT, UR7, 0x8, URZ ;  /* 0x00000008070c7890 */ /* 0x000fe4000ff7e0ff */
[----:B------:R-:W-:Y:S02]  /*0a70*/  UIADD3 UR14, UP4, UPT, UR7, 0xc, URZ ;  /* 0x0000000c070e7890 */ /* 0x000fe4000ff9e0ff */
[----:B------:R-:W-:-:S02]  /*0a80*/  ULOP3.LUT UR9, UR9, 0xfffffffc, URZ, 0xc0, !UPT ;  /* 0xfffffffc09097892 */ /* 0x000fc4000f8ec0ff */
[----:B------:R-:W-:Y:S02]  /*0a90*/  UIADD3.X UR13, UPT, UPT, URZ, UR6, URZ, UP3, !UPT ;  /* 0x00000006ff0d7290 */ /* 0x000fe40009ffe4ff */
[----:B-1----:R-:W-:Y:S02]  /*0aa0*/  UIADD3 UR15, UP1, UPT, UR7, UR10, URZ ;  /* 0x0000000a070f7290 */ /* 0x002fe4000ff3e0ff */
[----:B------:R-:W-:Y:S02]  /*0ab0*/  UIADD3.X UR7, UPT, UPT, URZ, UR6, URZ, UP2, !UPT ;  /* 0x00000006ff077290 */ /* 0x000fe400097fe4ff */
[----:B------:R-:W-:Y:S02]  /*0ac0*/  UIADD3.X UR16, UPT, UPT, UR6, UR11, URZ, UP1, !UPT ;  /* 0x0000000b06107290 */ /* 0x000fe40008ffe4ff */
[----:B------:R-:W-:Y:S01]  /*0ad0*/  ULOP3.LUT UR12, UR12, 0xfffffffc, URZ, 0xc0, !UPT ;  /* 0xfffffffc0c0c7892 */ /* 0x000fe2000f8ec0ff */
[----:B------:R-:W-:Y:S01]  /*0ae0*/  MOV R2, UR15 ;  /* 0x0000000f00027c02 */ /* 0x000fe20008000f00 */
[----:B------:R-:W-:-:S02]  /*0af0*/  ULOP3.LUT UR7, UR7, 0x3, URZ, 0xc0, !UPT ;  /* 0x0000000307077892 */ /* 0x000fc4000f8ec0ff */
[----:B------:R-:W-:Y:S01]  /*0b00*/  UIADD3 UR9, UP1, UPT, UR9, UR10, URZ ;  /* 0x0000000a09097290 */ /* 0x000fe2000ff3e0ff */
[----:B------:R-:W-:Y:S01]  /*0b10*/  IMAD.U32 R3, RZ, RZ, UR16 ;  /* 0x00000010ff037e24 */ /* 0x000fe2000f8e00ff */
[----:B------:R-:W-:Y:S02]  /*0b20*/  UIADD3.X UR6, UPT, UPT, URZ, UR6, URZ, UP4, !UPT ;  /* 0x00000006ff067290 */ /* 0x000fe4000a7fe4ff */
[----:B------:R-:W-:Y:S02]  /*0b30*/  ULOP3.LUT UR14, UR14, 0xfffffffc, URZ, 0xc0, !UPT ;  /* 0xfffffffc0e0e7892 */ /* 0x000fe4000f8ec0ff */
[----:B------:R-:W-:Y:S01]  /*0b40*/  ULOP3.LUT UR13, UR13, 0x3, URZ, 0xc0, !UPT ;  /* 0x000000030d0d7892 */ /* 0x000fe2000f8ec0ff */
[----:B------:R-:W-:Y:S01]  /*0b50*/  MOV R4, UR9 ;  /* 0x0000000900047c02 */ /* 0x000fe20008000f00 */
[----:B------:R-:W-:Y:S01]  /*0b60*/  UIADD3 UR12, UP2, UPT, UR12, UR10, URZ ;  /* 0x0000000a0c0c7290 */ /* 0x000fe2000ff5e0ff */
[----:B------:R-:W2:Y:S01]  /*0b70*/  LDG.E R3, desc[UR18][R2.64] ;  /* 0x0000001202037981 */ /* 0x000ea2000c1e1900 */
[----:B------:R-:W-:-:S02]  /*0b80*/  UIADD3.X UR7, UPT, UPT, UR7, UR11, URZ, UP1, !UPT ;  /* 0x0000000b07077290 */ /* 0x000fc40008ffe4ff */
[----:B------:R-:W-:Y:S02]  /*0b90*/  ULOP3.LUT UR6, UR6, 0x3, URZ, 0xc0, !UPT ;  /* 0x0000000306067892 */ /* 0x000fe4000f8ec0ff */
[----:B------:R-:W-:Y:S02]  /*0ba0*/  UIADD3 UR14, UP1, UPT, UR14, UR10, URZ ;  /* 0x0000000a0e0e7290 */ /* 0x000fe4000ff3e0ff */
[----:B------:R-:W-:Y:S01]  /*0bb0*/  UIADD3.X UR13, UPT, UPT, UR13, UR11, URZ, UP2, !UPT ;  /* 0x0000000b0d0d7290 */ /* 0x000fe200097fe4ff */
[----:B------:R-:W-:Y:S01]  /*0bc0*/  MOV R5, UR7 ;  /* 0x0000000700057c02 */ /* 0x000fe20008000f00 */
[----:B------:R-:W-:Y:S01]  /*0bd0*/  UIADD3.X UR6, UPT, UPT, UR6, UR11, URZ, UP1, !UPT ;  /* 0x0000000b06067290 */ /* 0x000fe20008ffe4ff */
[----:B------:R-:W-:-:S03]  /*0be0*/  MOV R6, UR12 ;  /* 0x0000000c00067c02 */ /* 0x000fc60008000f00 */
[----:B------:R-:W-:Y:S01]  /*0bf0*/  MOV R7, UR13 ;  /* 0x0000000d00077c02 */ /* 0x000fe20008000f00 */
[----:B------:R-:W3:Y:S01]  /*0c00*/  LDG.E R5, desc[UR18][R4.64] ;  /* 0x0000001204057981 */ /* 0x000ee2000c1e1900 */
[----:B------:R-:W-:Y:S02]  /*0c10*/  MOV R9, UR6 ;  /* 0x0000000600097c02 */ /* 0x000fe40008000f00 */
[----:B------:R-:W-:Y:S02]  /*0c20*/  MOV R8, UR14 ;  /* 0x0000000e00087c02 */ /* 0x000fe40008000f00 */
[----:B------:R-:W4:Y:S04]  /*0c30*/  LDG.E R7, desc[UR18][R6.64] ;  /* 0x0000001206077981 */ /* 0x000f28000c1e1900 */
[----:B------:R-:W5:Y:S01]  /*0c40*/  LDG.E R9, desc[UR18][R8.64] ;  /* 0x0000001208097981 */ /* 0x000f62000c1e1900 */
[----:B------:R-:W-:Y:S01]  /*0c50*/  UIADD3 UR4, UPT, UPT, UR4, 0x4, URZ ;  /* 0x0000000404047890 */ /* 0x000fe2000fffe0ff */
[----:B------:R-:W-:Y:S01]  /*0c60*/  UMOV UR6, URZ ;  /* 0x000000ff00067c82 */ /* 0x000fe20008000000 */
[----:B--2---:R-:W-:-:S04]  /*0c70*/  FADD R0, R0, R3 ;  /* 0x0000000300007221 */ /* 0x004fc80000000000 */
[----:B---3--:R-:W-:-:S04]  /*0c80*/  FADD R0, R0, R5 ;  /* 0x0000000500007221 */ /* 0x008fc80000000000 */
[----:B----4-:R-:W-:-:S04]  /*0c90*/  FADD R0, R0, R7 ;  /* 0x0000000700007221 */ /* 0x010fc80000000000 */
[----:B-----5:R-:W-:-:S07]  /*0ca0*/  FADD R0, R0, R9 ;  /* 0x0000000900007221 */ /* 0x020fce0000000000 */
.L_x_4:
[----:B------:R-:W-:Y:S05]  /*0cb0*/  BRA.U !UP0, `(.L_x_0) ;  /* 0x0000000108347547 */ /* 0x000fea000b800000 */
.L_x_5:
[----:B0-----:R-:W-:-:S04]  /*0cc0*/  ULEA UR7, UP0, UR4, UR20, 0x2 ;  /* 0x0000001404077291 */ /* 0x001fc8000f8010ff */
[----:B------:R-:W-:Y:S02]  /*0cd0*/  ULEA.HI.X UR6, UR4, UR21, UR6, 0x2, UP0 ;  /* 0x0000001504067291 */ /* 0x000fe400080f1406 */
[----:B------:R-:W-:-:S04]  /*0ce0*/  MOV R2, UR7 ;  /* 0x0000000700027c02 */ /* 0x000fc80008000f00 */
[----:B------:R-:W-:-:S06]  /*0cf0*/  MOV R3, UR6 ;  /* 0x0000000600037c02 */ /* 0x000fcc0008000f00 */
[----:B------:R-:W2:Y:S01]  /*0d00*/  LDG.E R3, desc[UR18][R2.64] ;  /* 0x0000001202037981 */ /* 0x000ea2000c1e1900 */
[----:B------:R-:W-:Y:S02]  /*0d10*/  UIADD3 UR8, UP0, UPT, UR8, -0x1, URZ ;  /* 0xffffffff08087890 */ /* 0x000fe4000ff1e0ff */
[----:B------:R-:W-:Y:S02]  /*0d20*/  UIADD3 UR4, UPT, UPT, UR4, 0x1, URZ ;  /* 0x0000000104047890 */ /* 0x000fe4000fffe0ff */
[----:B------:R-:W-:Y:S02]  /*0d30*/  UIADD3.X UR5, UPT, UPT, UR5, -0x1, URZ, UP0, !UPT ;  /* 0xffffffff05057890 */ /* 0x000fe400087fe4ff */
[----:B------:R-:W-:Y:S01]  /*0d40*/  UISETP.NE.U32.AND UP0, UPT, UR8, URZ, UPT ;  /* 0x000000ff0800728c */ /* 0x000fe2000bf05070 */
[----:B------:R-:W-:-:S03]  /*0d50*/  UMOV UR6, URZ ;  /* 0x000000ff00067c82 */ /* 0x000fc60008000000 */
[----:B------:R-:W-:Y:S01]  /*0d60*/  UISETP.NE.AND.EX UP0, UPT, UR5, URZ, UPT, UP0 ;  /* 0x000000ff0500728c */ /* 0x000fe2000bf05300 */
[----:B--2---:R-:W-:-:S08]  /*0d70*/  FADD R0, R3, R0 ;  /* 0x0000000003007221 */ /* 0x004fd00000000000 */
[----:B------:R-:W-:Y:S05]  /*0d80*/  BRA.U UP0, `(.L_x_5) ;  /* 0xfffffffd00cc7547 */ /* 0x000fea000b83ffff */
.L_x_0:
[----:B------:R-:W1:Y:S02]  /*0d90*/  LDC.64 R2, c[0x0][0x388] ;  /* 0x0000e200ff027b82 */ /* 0x000e640000000a00 */
[----:B-1----:R-:W-:Y:S01]  /*0da0*/  STG.E desc[UR18][R2.64], R0 ;  /* 0x0000000002007986 */ /* 0x002fe2000c101912 */
[----:B0-----:R-:W-:Y:S05]  /*0db0*/  EXIT ;  /* 0x000000000000794d */ /* 0x001fea0003800000 */
.L_x_6:
[----:B------:R-:W-:-:S00]  /*0dc0*/  BRA `(.L_x_6) ;  /* 0xfffffffc00fc7947 */ /* 0x000fc0000383ffff */
[----:B------:R-:W-:-:S00]  /*0dd0*/  NOP ;  /* 0x0000000000007918 */ /* 0x000fc00000000000 */
        /* <DEDUP_REMOVED lines=10> */
.L_x_7:


//--------------------- .nv.shared.reserved.0     --------------------------
	.section	.nv.shared.reserved.0,"aw",@nobits
	.weak		__nv_reservedSMEM_offset_0_alias
	.size		__nv_reservedSMEM_offset_0_alias, 0, 64
	.other		__nv_reservedSMEM_offset_0_alias,@"STO_CUDA_RESERVED_SHARED STV_DEFAULT"
__nv_reservedSMEM_offset_0_alias:
	.zero		0
	.zero		64


//--------------------- .nv.constant0._Z15reduce_baselinePKfPfm --------------------------
	.section	.nv.constant0._Z15reduce_baselinePKfPfm,"a",@progbits
	.sectionflags	@""
	.align	4
.nv.constant0._Z15reduce_baselinePKfPfm:
	.zero		920


//--------------------- SYMBOLS --------------------------

	.type		.nv.reservedSmem.offset0,@object
	.size		.nv.reservedSmem.offset0,0x4
